	.headerflags	@"EF_CUDA_TEXMODE_UNIFIED EF_CUDA_64BIT_ADDRESS EF_CUDA_SM86 EF_CUDA_VIRTUAL_SM(EF_CUDA_SM86)"
	.elftype	@"ET_EXEC"


//--------------------- .nv.info                  --------------------------
	.section	.nv.info,"",@"SHT_CUDA_INFO"
	.align	4


	//----- nvinfo : EIATTR_REGCOUNT
	.align		4
        /*0000*/ 	.byte	0x04, 0x2f
        /*0002*/ 	.short	(.L_1 - .L_0)
	.align		4
.L_0:
        /*0004*/ 	.word	index@(triton_mm)
        /*0008*/ 	.word	0x0000003c


	//----- nvinfo : EIATTR_MIN_STACK_SIZE
	.align		4
.L_1:
        /*000c*/ 	.byte	0x04, 0x12
        /*000e*/ 	.short	(.L_3 - .L_2)
	.align		4
.L_2:
        /*0010*/ 	.word	index@(triton_mm)
        /*0014*/ 	.word	0x00000000


	//----- nvinfo : EIATTR_FRAME_SIZE
	.align		4
.L_3:
        /*0018*/ 	.byte	0x04, 0x11
        /*001a*/ 	.short	(.L_5 - .L_4)
	.align		4
.L_4:
        /*001c*/ 	.word	index@(triton_mm)
        /*0020*/ 	.word	0x00000000


	//----- nvinfo : EIATTR_MIN_STACK_SIZE
	.align		4
.L_5:
        /*0024*/ 	.byte	0x04, 0x12
        /*0026*/ 	.short	(.L_7 - .L_6)
	.align		4
.L_6:
        /*0028*/ 	.word	index@(triton_mm)
        /*002c*/ 	.word	0x00000000
.L_7:


//--------------------- .nv.info.triton_mm        --------------------------
	.section	.nv.info.triton_mm,"",@"SHT_CUDA_INFO"
	.sectionflags	@""
	.align	4


	//----- nvinfo : EIATTR_CUDA_API_VERSION
	.align		4
        /*0000*/ 	.byte	0x04, 0x37
        /*0002*/ 	.short	(.L_9 - .L_8)
.L_8:
        /*0004*/ 	.word	0x0000007c


	//----- nvinfo : EIATTR_SW2861232_WAR
	.align		4
.L_9:
        /*0008*/ 	.byte	0x01, 0x35
	.zero		2


	//----- nvinfo : EIATTR_PARAM_CBANK
	.align		4
        /*000c*/ 	.byte	0x04, 0x0a
        /*000e*/ 	.short	(.L_11 - .L_10)
	.align		4
.L_10:
        /*0010*/ 	.word	index@(.nv.constant0.triton_mm)
        /*0014*/ 	.short	0x0160
        /*0016*/ 	.short	0x0020


	//----- nvinfo : EIATTR_CBANK_PARAM_SIZE
	.align		4
.L_11:
        /*0018*/ 	.byte	0x03, 0x19
        /*001a*/ 	.short	0x0020


	//----- nvinfo : EIATTR_KPARAM_INFO
	.align		4
        /*001c*/ 	.byte	0x04, 0x17
        /*001e*/ 	.short	(.L_13 - .L_12)
.L_12:
        /*0020*/ 	.word	0x00000000
        /*0024*/ 	.short	0x0003
        /*0026*/ 	.short	0x0018
        /*0028*/ 	.byte	0x00, 0xf4, 0x21, 0x00


	//----- nvinfo : EIATTR_KPARAM_INFO
	.align		4
.L_13:
        /*002c*/ 	.byte	0x04, 0x17
        /*002e*/ 	.short	(.L_15 - .L_14)
.L_14:
        /*0030*/ 	.word	0x00000000
        /*0034*/ 	.short	0x0002
        /*0036*/ 	.short	0x0010
        /*0038*/ 	.byte	0x00, 0xf4, 0x21, 0x00


	//----- nvinfo : EIATTR_KPARAM_INFO
	.align		4
.L_15:
        /*003c*/ 	.byte	0x04, 0x17
        /*003e*/ 	.short	(.L_17 - .L_16)
.L_16:
        /*0040*/ 	.word	0x00000000
        /*0044*/ 	.short	0x0001
        /*0046*/ 	.short	0x0008
        /*0048*/ 	.byte	0x00, 0xf4, 0x21, 0x00


	//----- nvinfo : EIATTR_KPARAM_INFO
	.align		4
.L_17:
        /*004c*/ 	.byte	0x04, 0x17
        /*004e*/ 	.short	(.L_19 - .L_18)
.L_18:
        /*0050*/ 	.word	0x00000000
        /*0054*/ 	.short	0x0000
        /*0056*/ 	.short	0x0000
        /*0058*/ 	.byte	0x00, 0xf4, 0x21, 0x00


	//----- nvinfo : EIATTR_MAXREG_COUNT
	.align		4
.L_19:
        /*005c*/ 	.byte	0x03, 0x1b
        /*005e*/ 	.short	0x00ff


	//----- nvinfo : EIATTR_EXIT_INSTR_OFFSETS
	.align		4
        /*0060*/ 	.byte	0x04, 0x1c
        /*0062*/ 	.short	(.L_21 - .L_20)


	//   ....[0]....
.L_20:
        /*0064*/ 	.word	0x00001670


	//   ....[1]....
        /*0068*/ 	.word	0x000016c0


	//----- nvinfo : EIATTR_REQNTID
	.align		4
.L_21:
        /*006c*/ 	.byte	0x04, 0x10
        /*006e*/ 	.short	(.L_23 - .L_22)
.L_22:
        /*0070*/ 	.word	0x00000100
        /*0074*/ 	.word	0x00000001
        /*0078*/ 	.word	0x00000001
.L_23:


//--------------------- .nv.callgraph             --------------------------
	.section	.nv.callgraph,"",@"SHT_CUDA_CALLGRAPH"
	.align	4
	.sectionentsize	8
	.align		4
        /*0000*/ 	.word	0x00000000
	.align		4
        /*0004*/ 	.word	0xffffffff
	.align		4
        /*0008*/ 	.word	0x00000000
	.align		4
        /*000c*/ 	.word	0xfffffffe
	.align		4
        /*0010*/ 	.word	0x00000000
	.align		4
        /*0014*/ 	.word	0xfffffffd
	.align		4
        /*0018*/ 	.word	0x00000000
	.align		4
        /*001c*/ 	.word	0xfffffffc


//--------------------- .nv.rel.action            --------------------------
	.section	.nv.rel.action,"",@"SHT_CUDA_RELOCINFO"
	.align	8
	.sectionentsize	8
        /*0000*/ 	.byte	0x73, 0x00, 0x00, 0x00, 0x00, 0x00, 0x00, 0x00, 0x00, 0x00, 0x00, 0x11, 0x25, 0x00, 0x05, 0x36


//--------------------- .nv.constant0.triton_mm   --------------------------
	.section	.nv.constant0.triton_mm,"a",@progbits
	.sectionflags	@""
	.align	4
.nv.constant0.triton_mm:
	.zero		384


//--------------------- .text.triton_mm           --------------------------
	.section	.text.triton_mm,"ax",@progbits
	.sectionflags	@"SHF_BARRIERS=1"
	.sectioninfo	@"SHI_REGISTERS=60"
	.align	128
        .global         triton_mm
        .type           triton_mm,@function
        .size           triton_mm,(.L_x_2 - triton_mm)
        .other          triton_mm,@"STO_CUDA_ENTRY STV_DEFAULT"
triton_mm:
.text.triton_mm:
[----:B------:R-:W-:Y:S02]  /*0000*/  IMAD.MOV.U32 R1, RZ, RZ, c[0x0][0x28] ;  /* 0x00000a00ff017624 */ /* 0x000fe400078e00ff */
[----:B------:R-:W1:Y:S01]  /*0010*/  S2R R9, SR_CTAID.X ;  /* 0x0000000000097919 */ /* 0x000e620000002500 */
[----:B------:R-:W-:Y:S01]  /*0020*/  IMAD.MOV.U32 R5, RZ, RZ, -0x8 ;  /* 0xfffffff8ff057424 */ /* 0x000fe200078e00ff */
[----:B------:R-:W-:Y:S01]  /*0030*/  ULDC.64 UR4, c[0x0][0x118] ;  /* 0x0000460000047ab9 */ /* 0x000fe20000000a00 */
[----:B------:R-:W-:Y:S01]  /*0040*/  IMAD.MOV.U32 R52, RZ, RZ, 0x1 ;  /* 0x00000001ff347424 */ /* 0x000fe200078e00ff */
[----:B------:R-:W-:Y:S01]  /*0050*/  CS2R R32, SRZ ;  /* 0x0000000000207805 */ /* 0x000fe2000001ff00 */
[----:B------:R-:W-:Y:S01]  /*0060*/  IMAD.MOV.U32 R47, RZ, RZ, -0x1 ;  /* 0xffffffffff2f7424 */ /* 0x000fe200078e00ff */
[----:B------:R-:W-:Y:S01]  /*0070*/  CS2R R34, SRZ ;  /* 0x0000000000227805 */ /* 0x000fe2000001ff00 */
[----:B------:R-:W-:Y:S01]  /*0080*/  CS2R R28, SRZ ;  /* 0x00000000001c7805 */ /* 0x000fe2000001ff00 */
[----:B------:R-:W-:Y:S01]  /*0090*/  CS2R R30, SRZ ;  /* 0x00000000001e7805 */ /* 0x000fe2000001ff00 */
[----:B------:R-:W-:Y:S01]  /*00a0*/  CS2R R20, SRZ ;  /* 0x0000000000147805 */ /* 0x000fe2000001ff00 */
[----:B------:R-:W-:Y:S01]  /*00b0*/  CS2R R22, SRZ ;  /* 0x0000000000167805 */ /* 0x000fe2000001ff00 */
[----:B-1----:R-:W-:-:S05]  /*00c0*/  IMAD.HI R0, R9, 0x2aaaaaab, RZ ;  /* 0x2aaaaaab09007827 */ /* 0x002fca00078e02ff */
[----:B------:R-:W-:-:S04]  /*00d0*/  SHF.R.U32.HI R3, RZ, 0x1f, R0 ;  /* 0x0000001fff037819 */ /* 0x000fc80000011600 */
[----:B------:R-:W-:-:S05]  /*00e0*/  LEA.HI.SX32 R4, R0, R3, 0x1a ;  /* 0x0000000300047211 */ /* 0x000fca00078fd2ff */
[C---:B------:R-:W-:Y:S02]  /*00f0*/  IMAD R0, R4.reuse, R5, 0x39 ;  /* 0x0000003904007424 */ /* 0x040fe400078e0205 */
[----:B------:R-:W-:-:S03]  /*0100*/  IMAD R6, R4, -0x180, R9 ;  /* 0xfffffe8004067824 */ /* 0x000fc600078e0209 */
[----:B------:R-:W-:Y:S02]  /*0110*/  IMNMX R5, R0, 0x8, PT ;  /* 0x0000000800057817 */ /* 0x000fe40003800200 */
[----:B------:R-:W-:Y:S02]  /*0120*/  IABS R10, R6 ;  /* 0x00000006000a7213 */ /* 0x000fe40000000000 */
[-C--:B------:R-:W-:Y:S02]  /*0130*/  IABS R8, R5.reuse ;  /* 0x0000000500087213 */ /* 0x080fe40000000000 */
[-C--:B------:R-:W-:Y:S02]  /*0140*/  IABS R11, R5.reuse ;  /* 0x00000005000b7213 */ /* 0x080fe40000000000 */
[----:B------:R-:W1:Y:S01]  /*0150*/  I2F.RP R0, R8 ;  /* 0x0000000800007306 */ /* 0x000e620000209400 */
[----:B------:R-:W-:Y:S02]  /*0160*/  LOP3.LUT R6, R6, R5, RZ, 0x3c, !PT ;  /* 0x0000000506067212 */ /* 0x000fe400078e3cff */
[----:B------:R-:W-:-:S02]  /*0170*/  IMAD.MOV R11, RZ, RZ, -R11 ;  /* 0x000000ffff0b7224 */ /* 0x000fc400078e0a0b */
[----:B------:R-:W-:-:S03]  /*0180*/  ISETP.GE.AND P2, PT, R6, RZ, PT ;  /* 0x000000ff0600720c */ /* 0x000fc60003f46270 */
[----:B-1----:R-:W1:Y:S02]  /*0190*/  MUFU.RCP R0, R0 ;  /* 0x0000000000007308 */ /* 0x002e640000001000 */
[----:B-1----:R-:W-:Y:S02]  /*01a0*/  IADD3 R2, R0, 0xffffffe, RZ ;  /* 0x0ffffffe00027810 */ /* 0x002fe40007ffe0ff */
[----:B------:R-:W-:-:S04]  /*01b0*/  IABS R0, R9 ;  /* 0x0000000900007213 */ /* 0x000fc80000000000 */
[----:B------:R1:W2:Y:S02]  /*01c0*/  F2I.FTZ.U32.TRUNC.NTZ R3, R2 ;  /* 0x0000000200037305 */ /* 0x0002a4000021f000 */
[----:B-1----:R-:W-:Y:S02]  /*01d0*/  IMAD.MOV.U32 R2, RZ, RZ, RZ ;  /* 0x000000ffff027224 */ /* 0x002fe400078e00ff */
[----:B--2---:R-:W-:-:S04]  /*01e0*/  IMAD.MOV R7, RZ, RZ, -R3 ;  /* 0x000000ffff077224 */ /* 0x004fc800078e0a03 */
[----:B------:R-:W-:-:S04]  /*01f0*/  IMAD R7, R7, R8, RZ ;  /* 0x0000000807077224 */ /* 0x000fc800078e02ff */
[----:B------:R-:W-:-:S06]  /*0200*/  IMAD.HI.U32 R3, R3, R7, R2 ;  /* 0x0000000703037227 */ /* 0x000fcc00078e0002 */
[----:B------:R-:W-:-:S04]  /*0210*/  IMAD.HI.U32 R2, R3, R10, RZ ;  /* 0x0000000a03027227 */ /* 0x000fc800078e00ff */
[----:B------:R-:W-:-:S04]  /*0220*/  IMAD.HI.U32 R3, R3, R0, RZ ;  /* 0x0000000003037227 */ /* 0x000fc800078e00ff */
[-C--:B------:R-:W-:Y:S02]  /*0230*/  IMAD R7, R2, R11.reuse, R10 ;  /* 0x0000000b02077224 */ /* 0x080fe400078e020a */
[----:B------:R-:W-:Y:S02]  /*0240*/  IMAD R3, R3, R11, R0 ;  /* 0x0000000b03037224 */ /* 0x000fe400078e0200 */
[----:B------:R-:W1:Y:S01]  /*0250*/  S2R R0, SR_TID.X ;  /* 0x0000000000007919 */ /* 0x000e620000002100 */
[C---:B------:R-:W-:Y:S02]  /*0260*/  ISETP.GT.U32.AND P3, PT, R8.reuse, R7, PT ;  /* 0x000000070800720c */ /* 0x040fe40003f64070 */
[----:B------:R-:W-:-:S11]  /*0270*/  ISETP.GT.U32.AND P0, PT, R8, R3, PT ;  /* 0x000000030800720c */ /* 0x000fd60003f04070 */
[--C-:B------:R-:W-:Y:S01]  /*0280*/  @!P3 IMAD.IADD R7, R7, 0x1, -R8.reuse ;  /* 0x000000010707b824 */ /* 0x100fe200078e0a08 */
[----:B------:R-:W-:Y:S01]  /*0290*/  @!P3 IADD3 R2, R2, 0x1, RZ ;  /* 0x000000010202b810 */ /* 0x000fe20007ffe0ff */
[----:B------:R-:W-:Y:S01]  /*02a0*/  @!P0 IMAD.IADD R3, R3, 0x1, -R8 ;  /* 0x0000000103038824 */ /* 0x000fe200078e0a08 */
[----:B------:R-:W-:Y:S02]  /*02b0*/  ISETP.GE.AND P3, PT, R9, RZ, PT ;  /* 0x000000ff0900720c */ /* 0x000fe40003f66270 */
[----:B------:R-:W-:Y:S02]  /*02c0*/  ISETP.GE.U32.AND P0, PT, R7, R8, PT ;  /* 0x000000080700720c */ /* 0x000fe40003f06070 */
[----:B------:R-:W-:Y:S02]  /*02d0*/  ISETP.GT.U32.AND P1, PT, R8, R3, PT ;  /* 0x000000030800720c */ /* 0x000fe40003f24070 */
[----:B-1----:R-:W-:Y:S01]  /*02e0*/  SHF.R.U32.HI R43, RZ, 0x2, R0 ;  /* 0x00000002ff2b7819 */ /* 0x002fe20000011600 */
[C---:B------:R-:W-:Y:S01]  /*02f0*/  IMAD.SHL.U32 R45, R0.reuse, 0x10, RZ ;  /* 0x00000010002d7824 */ /* 0x040fe200078e00ff */
[C---:B------:R-:W-:Y:S01]  /*0300*/  LOP3.LUT R11, R0.reuse, 0x7, RZ, 0xc0, !PT ;  /* 0x00000007000b7812 */ /* 0x040fe200078ec0ff */
[----:B------:R-:W-:Y:S01]  /*0310*/  IMAD.SHL.U32 R44, R0, 0x2, RZ ;  /* 0x00000002002c7824 */ /* 0x000fe200078e00ff */
[----:B------:R-:W-:-:S02]  /*0320*/  SGXT.U32 R43, R43, 0x6 ;  /* 0x000000062b2b781a */ /* 0x000fc40000000000 */
[----:B------:R-:W-:-:S03]  /*0330*/  LOP3.LUT R46, R0, 0x80, RZ, 0xc0, !PT ;  /* 0x00000080002e7812 */ /* 0x000fc600078ec0ff */
[----:B------:R-:W-:Y:S02]  /*0340*/  @P0 IADD3 R2, R2, 0x1, RZ ;  /* 0x0000000102020810 */ /* 0x000fe40007ffe0ff */
[----:B------:R-:W-:Y:S01]  /*0350*/  @!P1 IMAD.IADD R3, R3, 0x1, -R8 ;  /* 0x0000000103039824 */ /* 0x000fe200078e0a08 */
[----:B------:R-:W-:Y:S02]  /*0360*/  ISETP.NE.AND P0, PT, R5, RZ, PT ;  /* 0x000000ff0500720c */ /* 0x000fe40003f05270 */
[----:B------:R-:W-:Y:S01]  /*0370*/  IMAD.MOV.U32 R7, RZ, RZ, R2 ;  /* 0x000000ffff077224 */ /* 0x000fe200078e0002 */
[----:B------:R-:W-:Y:S01]  /*0380*/  LOP3.LUT R2, RZ, R5, RZ, 0x33, !PT ;  /* 0x00000005ff027212 */ /* 0x000fe200078e33ff */
[----:B------:R-:W-:Y:S01]  /*0390*/  @!P3 IMAD.MOV R3, RZ, RZ, -R3 ;  /* 0x000000ffff03b224 */ /* 0x000fe200078e0a03 */
[----:B------:R-:W-:Y:S01]  /*03a0*/  LOP3.LUT R15, R0, 0xf, RZ, 0xc0, !PT ;  /* 0x0000000f000f7812 */ /* 0x000fe200078ec0ff */
[----:B------:R-:W-:Y:S01]  /*03b0*/  @!P2 IMAD.MOV R7, RZ, RZ, -R7 ;  /* 0x000000ffff07a224 */ /* 0x000fe200078e0a07 */
[----:B------:R-:W-:-:S02]  /*03c0*/  LOP3.LUT R10, R45, 0x30, R44, 0x48, !PT ;  /* 0x000000302d0a7812 */ /* 0x000fc400078e482c */
[C---:B------:R-:W-:Y:S02]  /*03d0*/  SEL R3, R2.reuse, R3, !P0 ;  /* 0x0000000302037207 */ /* 0x040fe40004000000 */
[----:B------:R-:W-:Y:S02]  /*03e0*/  SEL R7, R2, R7, !P0 ;  /* 0x0000000702077207 */ /* 0x000fe40004000000 */
[----:B------:R-:W-:Y:S01]  /*03f0*/  LEA.HI R15, R46, R15, RZ, 0x1d ;  /* 0x0000000f2e0f7211 */ /* 0x000fe200078fe8ff */
[----:B------:R-:W-:Y:S02]  /*0400*/  IMAD R3, R4, 0x8, R3 ;  /* 0x0000000804037824 */ /* 0x000fe400078e0203 */
[----:B------:R-:W-:Y:S02]  /*0410*/  IMAD.SHL.U32 R2, R7, 0x40, RZ ;  /* 0x0000004007027824 */ /* 0x000fe400078e00ff */
[----:B------:R-:W-:Y:S02]  /*0420*/  IMAD.SHL.U32 R3, R3, 0x40, RZ ;  /* 0x0000004003037824 */ /* 0x000fe400078e00ff */
[----:B------:R-:W-:Y:S01]  /*0430*/  IMAD.MOV.U32 R4, RZ, RZ, RZ ;  /* 0x000000ffff047224 */ /* 0x000fe200078e00ff */
[----:B------:R-:W-:-:S02]  /*0440*/  LOP3.LUT R6, R2, R43, RZ, 0xfc, !PT ;  /* 0x0000002b02067212 */ /* 0x000fc400078efcff */
[----:B------:R-:W-:Y:S01]  /*0450*/  LOP3.LUT R5, R3, R43, RZ, 0xfc, !PT ;  /* 0x0000002b03057212 */ /* 0x000fe200078efcff */
[----:B------:R-:W-:Y:S02]  /*0460*/  IMAD R43, R43, 0x40, R10 ;  /* 0x000000402b2b7824 */ /* 0x000fe400078e020a */
[----:B------:R-:W-:-:S04]  /*0470*/  IMAD.HI R8, R6, 0x2aaaaaab, RZ ;  /* 0x2aaaaaab06087827 */ /* 0x000fc800078e02ff */
[----:B------:R-:W-:Y:S01]  /*0480*/  IMAD.HI R7, R5, -0x6e5d4c3b, R4 ;  /* 0x91a2b3c505077827 */ /* 0x000fe200078e0204 */
[----:B------:R-:W-:Y:S02]  /*0490*/  SHF.R.U32.HI R9, RZ, 0x1f, R8 ;  /* 0x0000001fff097819 */ /* 0x000fe40000011608 */
[----:B------:R-:W-:Y:S01]  /*04a0*/  SHF.R.U32.HI R4, RZ, 0x2, R0 ;  /* 0x00000002ff047819 */ /* 0x000fe20000011600 */
[----:B------:R-:W-:Y:S01]  /*04b0*/  IMAD.SHL.U32 R10, R15, 0x40, RZ ;  /* 0x000000400f0a7824 */ /* 0x000fe200078e00ff */
[----:B------:R-:W-:Y:S01]  /*04c0*/  LEA.HI R9, R8, R9, RZ, 0x17 ;  /* 0x0000000908097211 */ /* 0x000fe200078fb8ff */
[----:B------:R-:W-:Y:S01]  /*04d0*/  CS2R R14, SRZ ;  /* 0x00000000000e7805 */ /* 0x000fe2000001ff00 */
[----:B------:R-:W-:Y:S02]  /*04e0*/  SHF.R.U32.HI R8, RZ, 0x1f, R7 ;  /* 0x0000001fff087819 */ /* 0x000fe40000011607 */
[----:B------:R-:W-:Y:S01]  /*04f0*/  LOP3.LUT R11, R11, 0x8, R4, 0xf8, !PT ;  /* 0x000000080b0b7812 */ /* 0x000fe200078ef804 */
[----:B------:R-:W-:Y:S01]  /*0500*/  IMAD R9, R9, -0xc00, R6 ;  /* 0xfffff40009097824 */ /* 0x000fe200078e0206 */
[----:B------:R-:W-:-:S02]  /*0510*/  LEA.HI R7, R7, R8, RZ, 0x15 ;  /* 0x0000000807077211 */ /* 0x000fc400078fa8ff */
[----:B------:R-:W-:Y:S01]  /*0520*/  LOP3.LUT R17, R11, 0x10, R4, 0xf8, !PT ;  /* 0x000000100b117812 */ /* 0x000fe200078ef804 */
[----:B------:R-:W-:Y:S02]  /*0530*/  IMAD.SHL.U32 R11, R0, 0x8, RZ ;  /* 0x00000008000b7824 */ /* 0x000fe400078e00ff */
[----:B------:R-:W-:Y:S02]  /*0540*/  IMAD R7, R7, -0xe10, R5 ;  /* 0xfffff1f007077824 */ /* 0x000fe400078e0205 */
[----:B------:R-:W-:Y:S01]  /*0550*/  IMAD R56, R9, 0x3000, RZ ;  /* 0x0000300009387824 */ /* 0x000fe200078e02ff */
[----:B------:R-:W-:Y:S01]  /*0560*/  LOP3.LUT R5, R11, 0x20, RZ, 0xc0, !PT ;  /* 0x000000200b057812 */ /* 0x000fe200078ec0ff */
[----:B------:R-:W-:Y:S01]  /*0570*/  IMAD R8, R7, 0x3000, RZ ;  /* 0x0000300007087824 */ /* 0x000fe200078e02ff */
[C---:B------:R-:W-:Y:S02]  /*0580*/  LOP3.LUT R4, R11.reuse, 0x10, RZ, 0xc0, !PT ;  /* 0x000000100b047812 */ /* 0x040fe400078ec0ff */
[----:B------:R-:W-:-:S02]  /*0590*/  LOP3.LUT R13, R11, 0x30, RZ, 0xc0, !PT ;  /* 0x000000300b0d7812 */ /* 0x000fc400078ec0ff */
[--C-:B------:R-:W-:Y:S02]  /*05a0*/  LOP3.LUT R5, R5, 0x10, R0.reuse, 0xf8, !PT ;  /* 0x0000001005057812 */ /* 0x100fe400078ef800 */
[--C-:B------:R-:W-:Y:S02]  /*05b0*/  LOP3.LUT R7, R8, 0x30, R45.reuse, 0xf8, !PT ;  /* 0x0000003008077812 */ /* 0x100fe400078ef82d */
[----:B------:R-:W-:Y:S02]  /*05c0*/  LOP3.LUT R13, R13, 0x10, R0, 0x78, !PT ;  /* 0x000000100d0d7812 */ /* 0x000fe400078e7800 */
[----:B------:R-:W-:Y:S02]  /*05d0*/  LOP3.LUT R5, R5, 0x20, R4, 0x1e, !PT ;  /* 0x0000002005057812 */ /* 0x000fe400078e1e04 */
[----:B------:R-:W-:Y:S02]  /*05e0*/  LOP3.LUT R9, R56, 0x30, R45, 0xf8, !PT ;  /* 0x0000003038097812 */ /* 0x000fe400078ef82d */
[----:B------:R-:W-:-:S02]  /*05f0*/  IADD3 R54, P0, R7, c[0x0][0x160], RZ ;  /* 0x0000580007367a10 */ /* 0x000fc40007f1e0ff */
[C---:B------:R-:W-:Y:S02]  /*0600*/  LOP3.LUT R42, R10.reuse, R13, RZ, 0xfc, !PT ;  /* 0x0000000d0a2a7212 */ /* 0x040fe400078efcff */
[----:B------:R-:W-:Y:S02]  /*0610*/  IADD3 R4, R10, 0x800, RZ ;  /* 0x000008000a047810 */ /* 0x000fe40007ffe0ff */
[----:B------:R-:W-:Y:S02]  /*0620*/  LOP3.LUT R41, R5, R10, RZ, 0xfc, !PT ;  /* 0x0000000a05297212 */ /* 0x000fe400078efcff */
[----:B------:R-:W-:Y:S02]  /*0630*/  IADD3 R10, P1, R9, c[0x0][0x168], RZ ;  /* 0x00005a00090a7a10 */ /* 0x000fe40007f3e0ff */
[----:B------:R-:W-:Y:S02]  /*0640*/  LEA.HI.X.SX32 R55, R7, c[0x0][0x164], 0x1, P0 ;  /* 0x0000590007377a11 */ /* 0x000fe400000f0eff */
[----:B------:R-:W-:-:S02]  /*0650*/  LOP3.LUT R6, R44, 0x30, R11, 0x48, !PT ;  /* 0x000000302c067812 */ /* 0x000fc400078e480b */
[----:B------:R-:W-:Y:S01]  /*0660*/  LEA.HI.X.SX32 R11, R9, c[0x0][0x16c], 0x1, P1 ;  /* 0x00005b00090b7a11 */ /* 0x000fe200008f0eff */
[----:B------:R1:W-:Y:S01]  /*0670*/  LDGSTS.E.BYPASS.128 [R43], [R54.64] ;  /* 0x00000000362b7fae */ /* 0x0003e2000b901c44 */
[----:B------:R-:W-:Y:S01]  /*0680*/  LEA.HI.X.SX32 R9, R8, c[0x0][0x164], 0x1, P0 ;  /* 0x0000590008097a11 */ /* 0x000fe200000f0eff */
[----:B------:R-:W-:Y:S01]  /*0690*/  IMAD.MOV.U32 R8, RZ, RZ, R54 ;  /* 0x000000ffff087224 */ /* 0x000fe200078e0036 */
[----:B------:R-:W-:Y:S01]  /*06a0*/  LEA.HI.X.SX32 R57, R56, c[0x0][0x16c], 0x1, P1 ;  /* 0x00005b0038397a11 */ /* 0x000fe200008f0eff */
[----:B------:R-:W0:Y:S01]  /*06b0*/  LDGDEPBAR ;  /* 0x00000000000079af */ /* 0x000e220000000000 */
[----:B------:R-:W-:Y:S01]  /*06c0*/  IMAD.MOV.U32 R56, RZ, RZ, R10 ;  /* 0x000000ffff387224 */ /* 0x000fe200078e000a */
[----:B------:R-:W-:Y:S01]  /*06d0*/  IADD3 R53, P0, R10, 0x80, RZ ;  /* 0x000000800a357810 */ /* 0x000fe20007f1e0ff */
[----:B------:R-:W-:Y:S01]  /*06e0*/  IMAD R6, R17, 0x40, R6 ;  /* 0x0000004011067824 */ /* 0x000fe200078e0206 */
[----:B------:R2:W-:Y:S01]  /*06f0*/  LDGSTS.E.BYPASS.128 [R43+0x2000], [R10.64] ;  /* 0x020000000a2b7fae */ /* 0x0005e2000b901c44 */
[----:B------:R-:W-:-:S02]  /*0700*/  LOP3.LUT R40, R4, R13, RZ, 0xfc, !PT ;  /* 0x0000000d04287212 */ /* 0x000fc400078efcff */
[----:B------:R-:W-:Y:S01]  /*0710*/  LOP3.LUT R7, R5, R4, RZ, 0xfc, !PT ;  /* 0x0000000405077212 */ /* 0x000fe200078efcff */
[----:B------:R-:W0:Y:S04]  /*0720*/  LDGDEPBAR ;  /* 0x00000000000079af */ /* 0x000e280000000000 */
[----:B------:R-:W-:Y:S01]  /*0730*/  BAR.SYNC.DEFER_BLOCKING 0x0 ;  /* 0x0000000000007b1d */ /* 0x000fe20000010000 */
[----:B-1----:R-:W-:Y:S01]  /*0740*/  IADD3 R54, P1, R54, 0x80, RZ ;  /* 0x0000008036367810 */ /* 0x002fe20007f3e0ff */
[----:B------:R-:W-:Y:S01]  /*0750*/  IMAD.MOV.U32 R5, RZ, RZ, RZ ;  /* 0x000000ffff057224 */ /* 0x000fe200078e00ff */
[----:B------:R-:W-:Y:S01]  /*0760*/  CS2R R12, SRZ ;  /* 0x00000000000c7805 */ /* 0x000fe2000001ff00 */
[----:B------:R-:W-:Y:S02]  /*0770*/  IMAD.MOV.U32 R4, RZ, RZ, RZ ;  /* 0x000000ffff047224 */ /* 0x000fe400078e00ff */
[----:B------:R-:W-:Y:S01]  /*0780*/  IMAD.X R49, RZ, RZ, R9, P1 ;  /* 0x000000ffff317224 */ /* 0x000fe200008e0609 */
[----:B------:R-:W-:Y:S01]  /*0790*/  @!PT LDS RZ, [RZ] ;  /* 0x00000000fffff984 */ /* 0x000fe20000000800 */
[----:B------:R-:W-:Y:S01]  /*07a0*/  @!PT LDS RZ, [RZ] ;  /* 0x00000000fffff984 */ /* 0x000fe20000000800 */
[----:B------:R-:W-:Y:S01]  /*07b0*/  @!PT LDS RZ, [RZ] ;  /* 0x00000000fffff984 */ /* 0x000fe20000000800 */
[----:B------:R2:W-:Y:S04]  /*07c0*/  LDGSTS.E.BYPASS.128 [R43+0x1000], [R8.64+0x40] ;  /* 0x01000040082b7fae */ /* 0x0005e8000b901c44 */
[----:B------:R-:W0:Y:S04]  /*07d0*/  LDGDEPBAR ;  /* 0x00000000000079af */ /* 0x000e280000000000 */
[----:B------:R1:W-:Y:S04]  /*07e0*/  LDGSTS.E.BYPASS.128 [R43+0x3000], [R56.64+0x40] ;  /* 0x03000040382b7fae */ /* 0x0003e8000b901c44 */
[----:B------:R-:W0:Y:S01]  /*07f0*/  LDGDEPBAR ;  /* 0x00000000000079af */ /* 0x000e220000000000 */
[----:B-12---:R-:W-:-:S03]  /*0800*/  IMAD.X R56, RZ, RZ, R57, P0 ;  /* 0x000000ffff387224 */ /* 0x006fc600000e0639 */
.L_x_0:
[----:B------:R-:W-:-:S04]  /*0810*/  DEPBAR.LE SB0, 0x2 ;  /* 0x000080800000791a */ /* 0x000fc80000000000 */
[----:B------:R-:W-:Y:S02]  /*0820*/  IADD3 R47, R47, 0x1, RZ ;  /* 0x000000012f2f7810 */ /* 0x000fe40007ffe0ff */
[----:B------:R-:W-:Y:S01]  /*0830*/  IADD3 R52, R52, 0x1, RZ ;  /* 0x0000000134347810 */ /* 0x000fe20007ffe0ff */
[----:B------:R-:W-:Y:S01]  /*0840*/  BAR.SYNC.DEFER_BLOCKING 0x0 ;  /* 0x0000000000007b1d */ /* 0x000fe20000010000 */
[C---:B------:R-:W-:Y:S02]  /*0850*/  ISETP.GE.AND P0, PT, R47.reuse, 0x2, PT ;  /* 0x000000022f00780c */ /* 0x040fe40003f06270 */
[----:B------:R-:W-:Y:S02]  /*0860*/  ISETP.GE.AND P1, PT, R52, 0x2, PT ;  /* 0x000000023400780c */ /* 0x000fe40003f26270 */
[----:B------:R-:W-:Y:S02]  /*0870*/  SEL R47, R47, RZ, !P0 ;  /* 0x000000ff2f2f7207 */ /* 0x000fe40004000000 */
[----:B------:R-:W-:-:S02]  /*0880*/  ISETP.GE.U32.AND P0, PT, R5, 0xbe, PT ;  /* 0x000000be0500780c */ /* 0x000fc40003f06070 */
[----:B------:R-:W-:Y:S01]  /*0890*/  SEL R52, R52, RZ, !P1 ;  /* 0x000000ff34347207 */ /* 0x000fe20004800000 */
[C---:B------:R-:W-:Y:S01]  /*08a0*/  IMAD R48, R47.reuse, 0x1000, R42 ;  /* 0x000010002f307824 */ /* 0x040fe200078e022a */
[----:B------:R-:W-:Y:S01]  /*08b0*/  ISETP.GE.U32.AND.EX P0, PT, R4, RZ, PT, P0 ;  /* 0x000000ff0400720c */ /* 0x000fe20003f06100 */
[C---:B------:R-:W-:Y:S02]  /*08c0*/  IMAD R51, R47.reuse, 0x1000, R6 ;  /* 0x000010002f337824 */ /* 0x040fe400078e0206 */
[----:B------:R-:W-:Y:S01]  /*08d0*/  IMAD R50, R47, 0x1000, R40 ;  /* 0x000010002f327824 */ /* 0x000fe200078e0228 */
[----:B------:R1:W-:Y:S04]  /*08e0*/  LDSM.16.M88.4 R24, [R48] ;  /* 0x000000003018783b */ /* 0x0003e80000000200 */
[----:B------:R-:W2:Y:S04]  /*08f0*/  LDSM.16.M88.4 R8, [R51+0x2000] ;  /* 0x002000003308783b */ /* 0x000ea80000000200 */
[----:B------:R3:W4:Y:S01]  /*0900*/  LDSM.16.M88.4 R16, [R51+0x2800] ;  /* 0x002800003310783b */ /* 0x0007220000000200 */
[----:B-1----:R-:W-:-:S03]  /*0910*/  IMAD.MOV.U32 R48, RZ, RZ, R54 ;  /* 0x000000ffff307224 */ /* 0x002fc600078e0036 */
[----:B------:R1:W4:Y:S01]  /*0920*/  LDSM.16.M88.4 R36, [R50] ;  /* 0x000000003224783b */ /* 0x0003220000000200 */
[----:B---3--:R-:W-:Y:S02]  /*0930*/  IMAD.MOV.U32 R51, RZ, RZ, R56 ;  /* 0x000000ffff337224 */ /* 0x008fe400078e0038 */
[----:B-1----:R-:W-:Y:S01]  /*0940*/  IMAD.MOV.U32 R50, RZ, RZ, R53 ;  /* 0x000000ffff327224 */ /* 0x002fe200078e0035 */
[C---:B--2---:R-:W-:Y:S08]  /*0950*/  IMMA.16832.S8.S8.SAT R12, R24.reuse.ROW, R8.COL, R12 ;  /* 0x00000008180c7237 */ /* 0x044ff00000445c0c */
[----:B----4-:R-:W-:Y:S07]  /*0960*/  IMMA.16832.S8.S8.SAT R32, R24.ROW, R16.COL, R32 ;  /* 0x0000001018207237 */ /* 0x010fee0000445c20 */
[----:B------:R-:W-:Y:S01]  /*0970*/  IMAD R24, R47, 0x1000, R41 ;  /* 0x000010002f187824 */ /* 0x000fe200078e0229 */
[C---:B------:R-:W-:Y:S05]  /*0980*/  IMMA.16832.S8.S8.SAT R28, R36.reuse.ROW, R8.COL, R28 ;  /* 0x00000008241c7237 */ /* 0x040fea0000445c1c */
[----:B------:R-:W1:Y:S02]  /*0990*/  LDSM.16.M88.4 R24, [R24] ;  /* 0x000000001818783b */ /* 0x000e640000000200 */
[C---:B------:R-:W-:Y:S01]  /*09a0*/  IMAD R9, R52.reuse, 0x1000, R43 ;  /* 0x0000100034097824 */ /* 0x040fe200078e022b */
[----:B------:R-:W-:Y:S01]  /*09b0*/  IMMA.16832.S8.S8.SAT R20, R36.ROW, R16.COL, R20 ;  /* 0x0000001024147237 */ /* 0x000fe20000445c14 */
[----:B------:R-:W-:-:S06]  /*09c0*/  IADD3 R52, R52, 0x1, RZ ;  /* 0x0000000134347810 */ /* 0x000fcc0007ffe0ff */
[C---:B------:R-:W-:Y:S01]  /*09d0*/  IMAD R36, R47.reuse, 0x1000, R7 ;  /* 0x000010002f247824 */ /* 0x040fe200078e0207 */
[----:B------:R-:W-:-:S05]  /*09e0*/  IADD3 R47, R47, 0x1, RZ ;  /* 0x000000012f2f7810 */ /* 0x000fca0007ffe0ff */
[----:B------:R-:W2:Y:S04]  /*09f0*/  LDSM.16.M88.4 R36, [R36] ;  /* 0x000000002424783b */ /* 0x000ea80000000200 */
[----:B------:R-:W-:Y:S01]  /*0a00*/  BAR.SYNC.DEFER_BLOCKING 0x0 ;  /* 0x0000000000007b1d */ /* 0x000fe20000010000 */
[C---:B-1----:R-:W-:Y:S05]  /*0a10*/  IMMA.16832.S8.S8.SAT R12, R24.reuse.ROW, R10.COL, R12 ;  /* 0x0000000a180c7237 */ /* 0x042fea0000445c0c */
[----:B------:R-:W-:Y:S01]  /*0a20*/  @!PT LDS RZ, [RZ] ;  /* 0x00000000fffff984 */ /* 0x000fe20000000800 */
[----:B------:R-:W-:Y:S01]  /*0a30*/  @!PT LDS RZ, [RZ] ;  /* 0x00000000fffff984 */ /* 0x000fe20000000800 */
[----:B------:R-:W-:Y:S01]  /*0a40*/  @!PT LDS RZ, [RZ] ;  /* 0x00000000fffff984 */ /* 0x000fe20000000800 */
[----:B------:R1:W-:Y:S04]  /*0a50*/  LDGSTS.E.BYPASS.128 [R9], [R48.64], !P0 ;  /* 0x0000000030097fae */ /* 0x0003e8000c101c44 */
[----:B------:R-:W0:Y:S01]  /*0a60*/  LDGDEPBAR ;  /* 0x00000000000079af */ /* 0x000e220000000000 */
[----:B------:R-:W-:Y:S03]  /*0a70*/  IMMA.16832.S8.S8.SAT R32, R24.ROW, R18.COL, R32 ;  /* 0x0000001218207237 */ /* 0x000fe60000445c20 */
[----:B------:R1:W-:Y:S01]  /*0a80*/  LDGSTS.E.BYPASS.128 [R9+0x2000], [R50.64], !P0 ;  /* 0x0200000032097fae */ /* 0x0003e2000c101c44 */
[----:B------:R-:W-:-:S03]  /*0a90*/  ISETP.GE.AND P0, PT, R47, 0x2, PT ;  /* 0x000000022f00780c */ /* 0x000fc60003f06270 */
[----:B------:R-:W0:Y:S01]  /*0aa0*/  LDGDEPBAR ;  /* 0x00000000000079af */ /* 0x000e220000000000 */
[----:B------:R-:W-:Y:S01]  /*0ab0*/  SEL R47, R47, RZ, !P0 ;  /* 0x000000ff2f2f7207 */ /* 0x000fe20004000000 */
[C---:B--2---:R-:W-:Y:S04]  /*0ac0*/  IMMA.16832.S8.S8.SAT R28, R36.reuse.ROW, R10.COL, R28 ;  /* 0x0000000a241c7237 */ /* 0x044fe80000445c1c */
[C---:B------:R-:W-:Y:S02]  /*0ad0*/  IMAD R53, R47.reuse, 0x1000, R42 ;  /* 0x000010002f357824 */ /* 0x040fe400078e022a */
[C---:B------:R-:W-:Y:S02]  /*0ae0*/  IMAD R54, R47.reuse, 0x1000, R6 ;  /* 0x000010002f367824 */ /* 0x040fe400078e0206 */
[----:B------:R-:W-:Y:S07]  /*0af0*/  IMMA.16832.S8.S8.SAT R20, R36.ROW, R18.COL, R20 ;  /* 0x0000001224147237 */ /* 0x000fee0000445c14 */
[----:B------:R-:W-:Y:S01]  /*0b00*/  IMAD R36, R47, 0x1000, R40 ;  /* 0x000010002f247824 */ /* 0x000fe200078e0228 */
[----:B------:R-:W-:-:S04]  /*0b10*/  DEPBAR.LE SB0, 0x2 ;  /* 0x000080800000791a */ /* 0x000fc80000000000 */
[----:B------:R-:W-:Y:S06]  /*0b20*/  BAR.SYNC.DEFER_BLOCKING 0x0 ;  /* 0x0000000000007b1d */ /* 0x000fec0000010000 */
[----:B------:R-:W-:Y:S04]  /*0b30*/  LDSM.16.M88.4 R24, [R53] ;  /* 0x000000003518783b */ /* 0x000fe80000000200 */
[----:B-1----:R-:W1:Y:S04]  /*0b40*/  LDSM.16.M88.4 R8, [R54+0x2000] ;  /* 0x002000003608783b */ /* 0x002e680000000200 */
[----:B------:R-:W2:Y:S04]  /*0b50*/  LDSM.16.M88.4 R36, [R36] ;  /* 0x000000002424783b */ /* 0x000ea80000000200 */
[----:B------:R-:W3:Y:S01]  /*0b60*/  LDSM.16.M88.4 R16, [R54+0x2800] ;  /* 0x002800003610783b */ /* 0x000ee20000000200 */
[-C--:B-1----:R-:W-:Y:S08]  /*0b70*/  IMMA.16832.S8.S8.SAT R12, R24.ROW, R8.reuse.COL, R12 ;  /* 0x00000008180c7237 */ /* 0x082ff00000445c0c */
[----:B--2---:R-:W-:Y:S07]  /*0b80*/  IMMA.16832.S8.S8.SAT R28, R36.ROW, R8.COL, R28 ;  /* 0x00000008241c7237 */ /* 0x004fee0000445c1c */
[C---:B------:R-:W-:Y:S01]  /*0b90*/  IMAD R8, R47.reuse, 0x1000, R41 ;  /* 0x000010002f087824 */ /* 0x040fe200078e0229 */
[----:B---3--:R-:W-:Y:S01]  /*0ba0*/  IMMA.16832.S8.S8.SAT R32, R24.ROW, R16.COL, R32 ;  /* 0x0000001018207237 */ /* 0x008fe20000445c20 */
[C---:B------:R-:W-:Y:S01]  /*0bb0*/  IMAD R9, R47.reuse, 0x1000, R7 ;  /* 0x000010002f097824 */ /* 0x040fe200078e0207 */
[----:B------:R-:W-:-:S02]  /*0bc0*/  IADD3 R47, R47, 0x1, RZ ;  /* 0x000000012f2f7810 */ /* 0x000fc40007ffe0ff */
[----:B------:R-:W1:Y:S04]  /*0bd0*/  LDSM.16.M88.4 R24, [R8] ;  /* 0x000000000818783b */ /* 0x000e680000000200 */
[----:B------:R-:W-:Y:S07]  /*0be0*/  IMMA.16832.S8.S8.SAT R20, R36.ROW, R16.COL, R20 ;  /* 0x0000001024147237 */ /* 0x000fee0000445c14 */
[----:B------:R-:W-:-:S04]  /*0bf0*/  IADD3 R16, P1, R5, 0x1, RZ ;  /* 0x0000000105107810 */ /* 0x000fc80007f3e0ff */
[----:B------:R-:W-:Y:S01]  /*0c00*/  ISETP.GE.U32.AND P0, PT, R16, 0xbe, PT ;  /* 0x000000be1000780c */ /* 0x000fe20003f06070 */
[----:B------:R-:W-:Y:S01]  /*0c10*/  IMAD.X R16, RZ, RZ, R4, P1 ;  /* 0x000000ffff107224 */ /* 0x000fe200008e0604 */
[----:B------:R-:W-:-:S04]  /*0c20*/  ISETP.GE.AND P1, PT, R52, 0x2, PT ;  /* 0x000000023400780c */ /* 0x000fc80003f26270 */
[----:B------:R-:W-:Y:S02]  /*0c30*/  ISETP.GE.U32.AND.EX P0, PT, R16, RZ, PT, P0 ;  /* 0x000000ff1000720c */ /* 0x000fe40003f06100 */
[----:B------:R-:W-:-:S05]  /*0c40*/  SEL R52, R52, RZ, !P1 ;  /* 0x000000ff34347207 */ /* 0x000fca0004800000 */
[C---:B------:R-:W-:Y:S01]  /*0c50*/  IMAD R17, R52.reuse, 0x1000, R43 ;  /* 0x0000100034117824 */ /* 0x040fe200078e022b */
[----:B------:R-:W-:Y:S01]  /*0c60*/  IADD3 R52, R52, 0x1, RZ ;  /* 0x0000000134347810 */ /* 0x000fe20007ffe0ff */
[C---:B-1----:R-:W-:Y:S08]  /*0c70*/  IMMA.16832.S8.S8.SAT R12, R24.reuse.ROW, R10.COL, R12 ;  /* 0x0000000a180c7237 */ /* 0x042ff00000445c0c */
[----:B------:R-:W-:Y:S01]  /*0c80*/  IMMA.16832.S8.S8.SAT R32, R24.ROW, R18.COL, R32 ;  /* 0x0000001218207237 */ /* 0x000fe20000445c20 */
[----:B------:R-:W1:Y:S04]  /*0c90*/  LDSM.16.M88.4 R24, [R9] ;  /* 0x000000000918783b */ /* 0x000e680000000200 */
[----:B------:R-:W-:Y:S06]  /*0ca0*/  BAR.SYNC.DEFER_BLOCKING 0x0 ;  /* 0x0000000000007b1d */ /* 0x000fec0000010000 */
[----:B------:R-:W-:Y:S01]  /*0cb0*/  @!PT LDS RZ, [RZ] ;  /* 0x00000000fffff984 */ /* 0x000fe20000000800 */
[----:B------:R-:W-:Y:S01]  /*0cc0*/  @!PT LDS RZ, [RZ] ;  /* 0x00000000fffff984 */ /* 0x000fe20000000800 */
[----:B------:R-:W-:Y:S01]  /*0cd0*/  @!PT LDS RZ, [RZ] ;  /* 0x00000000fffff984 */ /* 0x000fe20000000800 */
[----:B------:R2:W-:Y:S04]  /*0ce0*/  LDGSTS.E.BYPASS.128 [R17], [R48.64+0x40], !P0 ;  /* 0x0000004030117fae */ /* 0x0005e8000c101c44 */
[----:B------:R-:W0:Y:S04]  /*0cf0*/  LDGDEPBAR ;  /* 0x00000000000079af */ /* 0x000e280000000000 */
[----:B------:R2:W-:Y:S01]  /*0d00*/  LDGSTS.E.BYPASS.128 [R17+0x2000], [R50.64+0x40], !P0 ;  /* 0x0200004032117fae */ /* 0x0005e2000c101c44 */
[----:B------:R-:W-:-:S03]  /*0d10*/  ISETP.GE.AND P0, PT, R47, 0x2, PT ;  /* 0x000000022f00780c */ /* 0x000fc60003f06270 */
[----:B------:R-:W0:Y:S01]  /*0d20*/  LDGDEPBAR ;  /* 0x00000000000079af */ /* 0x000e220000000000 */
[----:B------:R-:W-:Y:S01]  /*0d30*/  SEL R47, R47, RZ, !P0 ;  /* 0x000000ff2f2f7207 */ /* 0x000fe20004000000 */
[C---:B-1----:R-:W-:Y:S04]  /*0d40*/  IMMA.16832.S8.S8.SAT R28, R24.reuse.ROW, R10.COL, R28 ;  /* 0x0000000a181c7237 */ /* 0x042fe80000445c1c */
[C---:B------:R-:W-:Y:S02]  /*0d50*/  IMAD R36, R47.reuse, 0x1000, R40 ;  /* 0x000010002f247824 */ /* 0x040fe400078e0228 */
[C---:B------:R-:W-:Y:S02]  /*0d60*/  IMAD R53, R47.reuse, 0x1000, R42 ;  /* 0x000010002f357824 */ /* 0x040fe400078e022a */
[----:B------:R-:W-:Y:S01]  /*0d70*/  IMAD R54, R47, 0x1000, R6 ;  /* 0x000010002f367824 */ /* 0x000fe200078e0206 */
[----:B------:R-:W-:Y:S01]  /*0d80*/  IMMA.16832.S8.S8.SAT R20, R24.ROW, R18.COL, R20 ;  /* 0x0000001218147237 */ /* 0x000fe20000445c14 */
[----:B------:R-:W-:-:S04]  /*0d90*/  DEPBAR.LE SB0, 0x2 ;  /* 0x000080800000791a */ /* 0x000fc80000000000 */
[----:B------:R-:W-:Y:S06]  /*0da0*/  BAR.SYNC.DEFER_BLOCKING 0x0 ;  /* 0x0000000000007b1d */ /* 0x000fec0000010000 */
[----:B------:R-:W-:Y:S04]  /*0db0*/  LDSM.16.M88.4 R24, [R53] ;  /* 0x000000003518783b */ /* 0x000fe80000000200 */
[----:B------:R-:W1:Y:S04]  /*0dc0*/  LDSM.16.M88.4 R8, [R54+0x2000] ;  /* 0x002000003608783b */ /* 0x000e680000000200 */
[----:B------:R-:W3:Y:S04]  /*0dd0*/  LDSM.16.M88.4 R36, [R36] ;  /* 0x000000002424783b */ /* 0x000ee80000000200 */
[----:B--2---:R-:W2:Y:S01]  /*0de0*/  LDSM.16.M88.4 R16, [R54+0x2800] ;  /* 0x002800003610783b */ /* 0x004ea20000000200 */
[-C--:B-1----:R-:W-:Y:S08]  /*0df0*/  IMMA.16832.S8.S8.SAT R12, R24.ROW, R8.reuse.COL, R12 ;  /* 0x00000008180c7237 */ /* 0x082ff00000445c0c */
[----:B---3--:R-:W-:Y:S07]  /*0e00*/  IMMA.16832.S8.S8.SAT R28, R36.ROW, R8.COL, R28 ;  /* 0x00000008241c7237 */ /* 0x008fee0000445c1c */
[C---:B------:R-:W-:Y:S01]  /*0e10*/  IMAD R8, R47.reuse, 0x1000, R41 ;  /* 0x000010002f087824 */ /* 0x040fe200078e0229 */
[----:B--2---:R-:W-:Y:S01]  /*0e20*/  IMMA.16832.S8.S8.SAT R32, R24.ROW, R16.COL, R32 ;  /* 0x0000001018207237 */ /* 0x004fe20000445c20 */
        /* <DEDUP_REMOVED lines=28> */
[----:B------:R-:W-:Y:S01]  /*0ff0*/  IMMA.16832.S8.S8.SAT R16, R24.ROW, R18.COL, R20 ;  /* 0x0000001218107237 */ /* 0x000fe20000445c14 */
[----:B------:R-:W-:-:S02]  /*1000*/  IMAD R54, R47, 0x1000, R40 ;  /* 0x000010002f367824 */ /* 0x000fc400078e0228 */
[----:B------:R-:W-:Y:S01]  /*1010*/  IMAD R36, R47, 0x1000, R41 ;  /* 0x000010002f247824 */ /* 0x000fe200078e0229 */
[----:B------:R-:W-:-:S04]  /*1020*/  DEPBAR.LE SB0, 0x2 ;  /* 0x000080800000791a */ /* 0x000fc80000000000 */
[----:B------:R-:W-:Y:S06]  /*1030*/  BAR.SYNC.DEFER_BLOCKING 0x0 ;  /* 0x0000000000007b1d */ /* 0x000fec0000010000 */
[----:B------:R-:W-:Y:S04]  /*1040*/  LDSM.16.M88.4 R20, [R53] ;  /* 0x000000003514783b */ /* 0x000fe80000000200 */
[----:B------:R-:W1:Y:S04]  /*1050*/  LDSM.16.M88.4 R24, [R55+0x2000] ;  /* 0x002000003718783b */ /* 0x000e680000000200 */
[----:B------:R-:W3:Y:S04]  /*1060*/  LDSM.16.M88.4 R8, [R55+0x2800] ;  /* 0x002800003708783b */ /* 0x000ee80000000200 */
[----:B--2---:R-:W2:Y:S01]  /*1070*/  LDSM.16.M88.4 R36, [R36] ;  /* 0x000000002424783b */ /* 0x004ea20000000200 */
[C---:B-1----:R-:W-:Y:S08]  /*1080*/  IMMA.16832.S8.S8.SAT R12, R20.reuse.ROW, R24.COL, R12 ;  /* 0x00000018140c7237 */ /* 0x042ff00000445c0c */
[----:B---3--:R-:W-:Y:S01]  /*1090*/  IMMA.16832.S8.S8.SAT R32, R20.ROW, R8.COL, R32 ;  /* 0x0000000814207237 */ /* 0x008fe20000445c20 */
[----:B------:R1:W3:Y:S02]  /*10a0*/  LDSM.16.M88.4 R20, [R54] ;  /* 0x000000003614783b */ /* 0x0002e40000000200 */
[----:B-1----:R-:W-:-:S13]  /*10b0*/  IADD3 R54, P2, R48, 0x100, RZ ;  /* 0x0000010030367810 */ /* 0x002fda0007f5e0ff */
[C---:B--2---:R-:W-:Y:S08]  /*10c0*/  IMMA.16832.S8.S8.SAT R12, R36.reuse.ROW, R26.COL, R12 ;  /* 0x0000001a240c7237 */ /* 0x044ff00000445c0c */
[----:B------:R-:W-:Y:S08]  /*10d0*/  IMMA.16832.S8.S8.SAT R32, R36.ROW, R10.COL, R32 ;  /* 0x0000000a24207237 */ /* 0x000ff00000445c20 */
[C---:B---3--:R-:W-:Y:S08]  /*10e0*/  IMMA.16832.S8.S8.SAT R28, R20.reuse.ROW, R24.COL, R28 ;  /* 0x00000018141c7237 */ /* 0x048ff00000445c1c */
[----:B------:R-:W-:Y:S07]  /*10f0*/  IMMA.16832.S8.S8.SAT R16, R20.ROW, R8.COL, R16 ;  /* 0x0000000814107237 */ /* 0x000fee0000445c10 */
[----:B------:R-:W-:Y:S01]  /*1100*/  IMAD R20, R47, 0x1000, R7 ;  /* 0x000010002f147824 */ /* 0x000fe200078e0207 */
[----:B------:R-:W-:-:S04]  /*1110*/  IADD3 R8, P1, R5, 0x3, RZ ;  /* 0x0000000305087810 */ /* 0x000fc80007f3e0ff */
[----:B------:R-:W-:Y:S01]  /*1120*/  ISETP.GE.U32.AND P0, PT, R8, 0xbe, PT ;  /* 0x000000be0800780c */ /* 0x000fe20003f06070 */
[----:B------:R-:W1:Y:S01]  /*1130*/  LDSM.16.M88.4 R20, [R20] ;  /* 0x000000001414783b */ /* 0x000e620000000200 */
[----:B------:R-:W-:-:S03]  /*1140*/  IMAD.X R8, RZ, RZ, R4, P1 ;  /* 0x000000ffff087224 */ /* 0x000fc600008e0604 */
[----:B------:R-:W-:Y:S01]  /*1150*/  BAR.SYNC.DEFER_BLOCKING 0x0 ;  /* 0x0000000000007b1d */ /* 0x000fe20000010000 */
[----:B------:R-:W-:Y:S02]  /*1160*/  ISETP.GE.AND P1, PT, R52, 0x2, PT ;  /* 0x000000023400780c */ /* 0x000fe40003f26270 */
[----:B------:R-:W-:Y:S02]  /*1170*/  ISETP.GE.U32.AND.EX P0, PT, R8, RZ, PT, P0 ;  /* 0x000000ff0800720c */ /* 0x000fe40003f06100 */
[----:B------:R-:W-:Y:S02]  /*1180*/  SEL R52, R52, RZ, !P1 ;  /* 0x000000ff34347207 */ /* 0x000fe40004800000 */
[----:B------:R-:W-:-:S03]  /*1190*/  IADD3 R53, P1, R50, 0x100, RZ ;  /* 0x0000010032357810 */ /* 0x000fc60007f3e0ff */
[----:B------:R-:W-:Y:S02]  /*11a0*/  IMAD R9, R52, 0x1000, R43 ;  /* 0x0000100034097824 */ /* 0x000fe400078e022b */
[----:B------:R-:W-:-:S04]  /*11b0*/  IMAD.X R56, RZ, RZ, R51, P1 ;  /* 0x000000ffff387224 */ /* 0x000fc800008e0633 */
[----:B------:R-:W-:Y:S01]  /*11c0*/  @!PT LDS RZ, [RZ] ;  /* 0x00000000fffff984 */ /* 0x000fe20000000800 */
[----:B------:R-:W-:Y:S01]  /*11d0*/  @!PT LDS RZ, [RZ] ;  /* 0x00000000fffff984 */ /* 0x000fe20000000800 */
[----:B------:R-:W-:Y:S01]  /*11e0*/  @!PT LDS RZ, [RZ] ;  /* 0x00000000fffff984 */ /* 0x000fe20000000800 */
[----:B------:R2:W-:Y:S04]  /*11f0*/  LDGSTS.E.BYPASS.128 [R9], [R48.64+0xc0], !P0 ;  /* 0x000000c030097fae */ /* 0x0005e8000c101c44 */
[----:B------:R-:W0:Y:S04]  /*1200*/  LDGDEPBAR ;  /* 0x00000000000079af */ /* 0x000e280000000000 */
[----:B------:R3:W-:Y:S01]  /*1210*/  LDGSTS.E.BYPASS.128 [R9+0x2000], [R50.64+0xc0], !P0 ;  /* 0x020000c032097fae */ /* 0x0007e2000c101c44 */
[----:B------:R-:W-:Y:S01]  /*1220*/  IADD3 R5, P0, R5, 0x4, RZ ;  /* 0x0000000405057810 */ /* 0x000fe20007f1e0ff */
[----:B-1----:R-:W-:Y:S02]  /*1230*/  IMMA.16832.S8.S8.SAT R28, R20.ROW, R26.COL, R28 ;  /* 0x0000001a141c7237 */ /* 0x002fe40000445c1c */
[----:B------:R-:W0:Y:S02]  /*1240*/  LDGDEPBAR ;  /* 0x00000000000079af */ /* 0x000e240000000000 */
[----:B------:R-:W-:Y:S01]  /*1250*/  IMAD.X R4, RZ, RZ, R4, P0 ;  /* 0x000000ffff047224 */ /* 0x000fe200000e0604 */
[----:B------:R-:W-:Y:S01]  /*1260*/  ISETP.NE.U32.AND P0, PT, R5, 0xc0, PT ;  /* 0x000000c00500780c */ /* 0x000fe20003f05070 */
[----:B--2---:R-:W-:-:S03]  /*1270*/  IMAD.X R49, RZ, RZ, R49, P2 ;  /* 0x000000ffff317224 */ /* 0x004fc600010e0631 */
[----:B------:R-:W-:Y:S01]  /*1280*/  ISETP.NE.AND.EX P0, PT, R4, RZ, PT, P0 ;  /* 0x000000ff0400720c */ /* 0x000fe20003f05300 */
[----:B------:R-:W-:-:S12]  /*1290*/  IMMA.16832.S8.S8.SAT R20, R20.ROW, R10.COL, R16 ;  /* 0x0000000a14147237 */ /* 0x000fd80000445c10 */
[----:B---3--:R-:W-:Y:S05]  /*12a0*/  @P0 BRA `(.L_x_0) ;  /* 0xfffff56000000947 */ /* 0x008fea000383ffff */
[----:B------:R-:W-:Y:S01]  /*12b0*/  LOP3.LUT R45, R45, 0xc0, RZ, 0xc0, !PT ;  /* 0x000000c02d2d7812 */ /* 0x000fe200078ec0ff */
[C---:B------:R-:W-:Y:S01]  /*12c0*/  IMAD.SHL.U32 R17, R0.reuse, 0x4, RZ ;  /* 0x0000000400117824 */ /* 0x040fe200078e00ff */
[----:B------:R-:W-:Y:S01]  /*12d0*/  LOP3.LUT R4, R0, 0x10, RZ, 0xc0, !PT ;  /* 0x0000001000047812 */ /* 0x000fe200078ec0ff */
[----:B------:R-:W-:-:S04]  /*12e0*/  DEPBAR.LE SB0, 0x0 ;  /* 0x000080000000791a */ /* 0x000fc80000000000 */
[----:B------:R-:W-:Y:S02]  /*12f0*/  LOP3.LUT R45, R45, 0x6, R44, 0xf8, !PT ;  /* 0x000000062d2d7812 */ /* 0x000fe400078ef82c */
[----:B------:R-:W-:Y:S02]  /*1300*/  LOP3.LUT R5, R17, 0x3fc, RZ, 0xc0, !PT ;  /* 0x000003fc11057812 */ /* 0x000fe400078ec0ff */
[----:B------:R-:W-:Y:S01]  /*1310*/  SHF.R.U32.HI R8, RZ, 0x2, R0 ;  /* 0x00000002ff087819 */ /* 0x000fe20000011600 */
[----:B------:R-:W-:Y:S01]  /*1320*/  IMAD R45, R4, 0x10, R45 ;  /* 0x00000010042d7824 */ /* 0x000fe200078e022d */
[----:B------:R-:W-:Y:S02]  /*1330*/  LOP3.LUT R4, R5, 0x400, RZ, 0xfc, !PT ;  /* 0x0000040005047812 */ /* 0x000fe400078efcff */
[----:B------:R-:W-:Y:S01]  /*1340*/  LOP3.LUT R2, R2, 0x3c, R17, 0xf8, !PT ;  /* 0x0000003c02027812 */ /* 0x000fe200078ef811 */
[----:B------:R-:W-:Y:S01]  /*1350*/  IMAD R45, R46, 0x8, R45 ;  /* 0x000000082e2d7824 */ /* 0x000fe200078e022d */
[----:B------:R-:W-:Y:S01]  /*1360*/  SHF.R.U32.HI R7, RZ, 0x2, R4 ;  /* 0x00000002ff077819 */ /* 0x000fe20000011604 */
[----:B------:R-:W-:Y:S01]  /*1370*/  BAR.SYNC.DEFER_BLOCKING 0x0 ;  /* 0x0000000000007b1d */ /* 0x000fe20000010000 */
[----:B------:R-:W-:-:S02]  /*1380*/  ISETP.GE.AND P0, PT, R2, 0xc00, PT ;  /* 0x00000c000200780c */ /* 0x000fc40003f06270 */
[C---:B------:R-:W-:Y:S02]  /*1390*/  IADD3 R6, R45.reuse, 0x200, RZ ;  /* 0x000002002d067810 */ /* 0x040fe40007ffe0ff */
[----:B------:R-:W-:Y:S02]  /*13a0*/  LOP3.LUT R4, R45, 0x18, R8, 0xf8, !PT ;  /* 0x000000182d047812 */ /* 0x000fe400078ef808 */
[----:B------:R-:W-:Y:S02]  /*13b0*/  SHF.R.U32.HI R45, RZ, 0x2, R45 ;  /* 0x00000002ff2d7819 */ /* 0x000fe4000001162d */
[----:B------:R-:W-:Y:S02]  /*13c0*/  SHF.R.U32.HI R6, RZ, 0x2, R6 ;  /* 0x00000002ff067819 */ /* 0x000fe40000011606 */
[----:B------:R-:W-:Y:S02]  /*13d0*/  LOP3.LUT R10, R7, 0x1f0, RZ, 0xc0, !PT ;  /* 0x000001f0070a7812 */ /* 0x000fe400078ec0ff */
[----:B------:R-:W-:-:S02]  /*13e0*/  LOP3.LUT R45, R45, 0x1fc, RZ, 0xc0, !PT ;  /* 0x000001fc2d2d7812 */ /* 0x000fc400078ec0ff */
[----:B------:R-:W-:Y:S01]  /*13f0*/  LOP3.LUT R7, R6, 0x1f0, RZ, 0xc0, !PT ;  /* 0x000001f006077812 */ /* 0x000fe200078ec0ff */
[C---:B------:R-:W-:Y:S01]  /*1400*/  IMAD R24, R5.reuse, 0x4, R10 ;  /* 0x0000000405187824 */ /* 0x040fe200078e020a */
[----:B------:R-:W-:Y:S01]  /*1410*/  LOP3.LUT R8, R0, 0xf0, RZ, 0xc0, !PT ;  /* 0x000000f000087812 */ /* 0x000fe200078ec0ff */
[C---:B------:R-:W-:Y:S01]  /*1420*/  IMAD R45, R4.reuse, 0x4, R45 ;  /* 0x00000004042d7824 */ /* 0x040fe200078e022d */
[----:B------:R-:W-:Y:S01]  /*1430*/  SHF.R.U32.HI R0, RZ, 0x4, R0 ;  /* 0x00000004ff007819 */ /* 0x000fe20000011600 */
[----:B------:R-:W-:Y:S02]  /*1440*/  IMAD R18, R4, 0x4, R7 ;  /* 0x0000000404127824 */ /* 0x000fe400078e0207 */
[----:B------:R-:W-:Y:S01]  /*1450*/  IMAD R19, R5, 0x4, R8 ;  /* 0x0000000405137824 */ /* 0x000fe200078e0208 */
[----:B------:R-:W-:Y:S01]  /*1460*/  SGXT.U32 R0, R0, 0x4 ;  /* 0x000000040000781a */ /* 0x000fe20000000000 */
[----:B------:R-:W-:Y:S03]  /*1470*/  STS.64 [R45], R12 ;  /* 0x0000000c2d007388 */ /* 0x000fe60000000a00 */
[----:B------:R-:W-:Y:S01]  /*1480*/  LOP3.LUT R3, R0, R3, RZ, 0xfc, !PT ;  /* 0x0000000300037212 */ /* 0x000fe200078efcff */
[----:B------:R-:W-:Y:S03]  /*1490*/  STS.64 [R18+0x800], R14 ;  /* 0x0008000e12007388 */ /* 0x000fe60000000a00 */
[C---:B------:R-:W-:Y:S01]  /*14a0*/  LOP3.LUT R0, R3.reuse, 0x20, RZ, 0xfc, !PT ;  /* 0x0000002003007812 */ /* 0x040fe200078efcff */
[----:B------:R-:W-:Y:S01]  /*14b0*/  STS.64 [R45+0x80], R32 ;  /* 0x000080202d007388 */ /* 0x000fe20000000a00 */
[----:B------:R-:W-:-:S02]  /*14c0*/  LOP3.LUT R16, R3, 0x10, RZ, 0xfc, !PT ;  /* 0x0000001003107812 */ /* 0x000fc400078efcff */
[----:B------:R-:W-:Y:S01]  /*14d0*/  ISETP.LT.AND P1, PT, R0, 0xe10, !P0 ;  /* 0x00000e100000780c */ /* 0x000fe20004721270 */
[----:B------:R-:W-:Y:S01]  /*14e0*/  STS.64 [R18+0x880], R34 ;  /* 0x0008802212007388 */ /* 0x000fe20000000a00 */
[----:B------:R-:W-:-:S03]  /*14f0*/  IMAD R0, R3, 0xc00, R2 ;  /* 0x00000c0003007824 */ /* 0x000fc600078e0202 */
[----:B------:R-:W-:Y:S01]  /*1500*/  BAR.SYNC.DEFER_BLOCKING 0x0 ;  /* 0x0000000000007b1d */ /* 0x000fe20000010000 */
[C---:B------:R-:W-:Y:S02]  /*1510*/  ISETP.LT.AND P3, PT, R3.reuse, 0xe10, !P0 ;  /* 0x00000e100300780c */ /* 0x040fe40004761270 */
[----:B------:R-:W-:Y:S02]  /*1520*/  LOP3.LUT R3, R3, 0x30, RZ, 0xfc, !PT ;  /* 0x0000003003037812 */ /* 0x000fe400078efcff */
[----:B------:R-:W-:Y:S02]  /*1530*/  ISETP.LT.AND P2, PT, R16, 0xe10, !P0 ;  /* 0x00000e101000780c */ /* 0x000fe40004741270 */
[----:B------:R-:W-:Y:S02]  /*1540*/  ISETP.LT.AND P0, PT, R3, 0xe10, !P0 ;  /* 0x00000e100300780c */ /* 0x000fe40004701270 */
[C---:B------:R-:W-:Y:S01]  /*1550*/  IADD3 R16, R0.reuse, 0xc000, RZ ;  /* 0x0000c00000107810 */ /* 0x040fe20007ffe0ff */
[----:B------:R-:W1:Y:S04]  /*1560*/  LDS.128 R8, [R19] ;  /* 0x0000000013087984 */ /* 0x000e680000000c00 */
[----:B------:R-:W2:Y:S04]  /*1570*/  LDS.128 R4, [R24+0x1000] ;  /* 0x0010000018047984 */ /* 0x000ea80000000c00 */
[----:B------:R-:W-:Y:S06]  /*1580*/  BAR.SYNC.DEFER_BLOCKING 0x0 ;  /* 0x0000000000007b1d */ /* 0x000fec0000010000 */
[----:B------:R-:W-:Y:S04]  /*1590*/  STS.64 [R45], R28 ;  /* 0x0000001c2d007388 */ /* 0x000fe80000000a00 */
[----:B------:R-:W-:Y:S04]  /*15a0*/  STS.64 [R18+0x800], R30 ;  /* 0x0008001e12007388 */ /* 0x000fe80000000a00 */
[----:B------:R3:W-:Y:S04]  /*15b0*/  STS.64 [R45+0x80], R20 ;  /* 0x000080142d007388 */ /* 0x0007e80000000a00 */
[----:B------:R4:W-:Y:S04]  /*15c0*/  STS.64 [R18+0x880], R22 ;  /* 0x0008801612007388 */ /* 0x0009e80000000a00 */
[----:B------:R-:W-:Y:S01]  /*15d0*/  BAR.SYNC.DEFER_BLOCKING 0x0 ;  /* 0x0000000000007b1d */ /* 0x000fe20000010000 */
[----:B---3--:R-:W-:Y:S01]  /*15e0*/  IMAD.MOV.U32 R21, RZ, RZ, 0x4 ;  /* 0x00000004ff157424 */ /* 0x008fe200078e00ff */
[----:B----4-:R-:W-:-:S03]  /*15f0*/  IADD3 R18, R0, 0x18000, RZ ;  /* 0x0001800000127810 */ /* 0x010fc60007ffe0ff */
[----:B------:R-:W-:-:S04]  /*1600*/  IMAD.WIDE R2, R0, R21, c[0x0][0x170] ;  /* 0x00005c0000027625 */ /* 0x000fc800078e0215 */
[-C--:B------:R-:W-:Y:S01]  /*1610*/  IMAD.WIDE R16, R16, R21.reuse, c[0x0][0x170] ;  /* 0x00005c0010107625 */ /* 0x080fe200078e0215 */
[----:B------:R3:W4:Y:S04]  /*1620*/  LDS.128 R12, [R19] ;  /* 0x00000000130c7984 */ /* 0x0007280000000c00 */
[----:B-1----:R1:W-:Y:S01]  /*1630*/  @P3 STG.E.128 [R2.64], R8 ;  /* 0x0000000802003986 */ /* 0x0023e2000c101d04 */
[----:B---3--:R-:W-:-:S03]  /*1640*/  IMAD.WIDE R18, R18, R21, c[0x0][0x170] ;  /* 0x00005c0012127625 */ /* 0x008fc600078e0215 */
[----:B--2---:R1:W-:Y:S04]  /*1650*/  @P2 STG.E.128 [R16.64], R4 ;  /* 0x0000000410002986 */ /* 0x0043e8000c101d04 */
[----:B----4-:R1:W-:Y:S01]  /*1660*/  @P1 STG.E.128 [R18.64], R12 ;  /* 0x0000000c12001986 */ /* 0x0103e2000c101d04 */
[----:B------:R-:W-:Y:S05]  /*1670*/  @!P0 EXIT ;  /* 0x000000000000894d */ /* 0x000fea0003800000 */
[----:B------:R-:W2:Y:S01]  /*1680*/  LDS.128 R24, [R24+0x1000] ;  /* 0x0010000018187984 */ /* 0x000ea20000000c00 */
[----:B-1----:R-:W-:-:S05]  /*1690*/  IADD3 R2, R0, 0x24000, RZ ;  /* 0x0002400000027810 */ /* 0x002fca0007ffe0ff */
[----:B------:R-:W-:-:S05]  /*16a0*/  IMAD.WIDE R2, R2, R21, c[0x0][0x170] ;  /* 0x00005c0002027625 */ /* 0x000fca00078e0215 */
[----:B--2---:R-:W-:Y:S01]  /*16b0*/  STG.E.128 [R2.64], R24 ;  /* 0x0000001802007986 */ /* 0x004fe2000c101d04 */
[----:B------:R-:W-:Y:S05]  /*16c0*/  EXIT ;  /* 0x000000000000794d */ /* 0x000fea0003800000 */
.L_x_1:
[----:B------:R-:W-:-:S00]  /*16d0*/  BRA `(.L_x_1) ;  /* 0xfffffff000007947 */ /* 0x000fc0000383ffff */
[----:B------:R-:W-:-:S00]  /*16e0*/  NOP ;  /* 0x0000000000007918 */ /* 0x000fc00000000000 */
        /* <DEDUP_REMOVED lines=9> */
.L_x_2:


//--------------------- .nv.shared.triton_mm      --------------------------
	.section	.nv.shared.triton_mm,"aw",@nobits
	.sectionflags	@""
	.align	16
